//
// Generated by NVIDIA NVVM Compiler
//
// Compiler Build ID: CL-36424714
// Cuda compilation tools, release 13.0, V13.0.88
// Based on NVVM 20.0.0
//

.version 9.0
.target sm_100
.address_size 64

	// .globl	_Z9transposePKfPf

.visible .entry _Z9transposePKfPf(
	.param .u64 .ptr .align 1 _Z9transposePKfPf_param_0,
	.param .u64 .ptr .align 1 _Z9transposePKfPf_param_1
)
{
	.reg .pred 	%p<2>;
	.reg .b32 	%r<40>;
	.reg .b32 	%f<2>;
	.reg .b64 	%rd<9>;

	ld.param.u64 	%rd1, [_Z9transposePKfPf_param_0];
	ld.param.u64 	%rd2, [_Z9transposePKfPf_param_1];
	mov.u32 	%r2, %ctaid.x;
	mov.u32 	%r3, %ntid.x;
	mov.u32 	%r4, %tid.x;
	mad.lo.s32 	%r1, %r2, %r3, %r4;
	setp.gt.s32 	%p1, %r1, 150527;
	@%p1 bra 	$L__BB0_2;
	cvta.to.global.u64 	%rd3, %rd1;
	cvta.to.global.u64 	%rd4, %rd2;
	mul.hi.s32 	%r5, %r1, 1869917735;
	shr.u32 	%r6, %r5, 31;
	shr.s32 	%r7, %r5, 16;
	add.s32 	%r8, %r7, %r6;
	mul.lo.s32 	%r9, %r8, 150528;
	mul.hi.s32 	%r10, %r1, -1840700269;
	add.s32 	%r11, %r10, %r1;
	shr.u32 	%r12, %r11, 31;
	shr.s32 	%r13, %r11, 7;
	add.s32 	%r14, %r13, %r12;
	mul.hi.s32 	%r15, %r14, -1840700269;
	add.s32 	%r16, %r15, %r14;
	shr.u32 	%r17, %r16, 31;
	shr.s32 	%r18, %r16, 7;
	add.s32 	%r19, %r18, %r17;
	mul.lo.s32 	%r20, %r19, 224;
	sub.s32 	%r21, %r14, %r20;
	mul.lo.s32 	%r22, %r14, 224;
	sub.s32 	%r23, %r1, %r22;
	mul.hi.s32 	%r24, %r1, 1402438301;
	shr.u32 	%r25, %r24, 31;
	shr.s32 	%r26, %r24, 14;
	add.s32 	%r27, %r26, %r25;
	mul.hi.s32 	%r28, %r27, 1431655766;
	shr.u32 	%r29, %r28, 31;
	add.s32 	%r30, %r28, %r29;
	mul.lo.s32 	%r31, %r30, 3;
	sub.s32 	%r32, %r27, %r31;
	mad.lo.s32 	%r33, %r23, 3, %r9;
	add.s32 	%r34, %r33, %r32;
	mad.lo.s32 	%r35, %r21, 672, %r34;
	shl.b32 	%r36, %r23, 1;
	sub.s32 	%r37, %r33, %r36;
	mad.lo.s32 	%r38, %r32, 50176, %r37;
	mad.lo.s32 	%r39, %r21, 224, %r38;
	mul.wide.s32 	%rd5, %r39, 4;
	add.s64 	%rd6, %rd3, %rd5;
	ld.global.nc.f32 	%f1, [%rd6];
	mul.wide.s32 	%rd7, %r35, 4;
	add.s64 	%rd8, %rd4, %rd7;
	st.global.f32 	[%rd8], %f1;
$L__BB0_2:
	ret;

}


// ===== COMPILED SASS (sm_100) =====

	.target	sm_100

	.elftype	@"ET_EXEC"


//--------------------- .note.nv.tkinfo           --------------------------
	.section	.note.nv.tkinfo,"",@"SHT_NOTE"
	.sectionflags	@"SHF_NOTE_NV_TKINFO"
	.tkinfo
        /*0018*/ 	.word	0x00000002
        /*0030*/ 	.string	""
        /*0030*/ 	.string	"ptxas"
        /*0030*/ 	.string	"Cuda compilation tools, release 13.0, V13.0.88"
        /*0030*/ 	.string	"Build cuda_13.0.r13.0/compiler.36424714_0"
        /*0030*/ 	.string	"-arch sm_100 -m 64 "



//--------------------- .note.nv.cuinfo           --------------------------
	.section	.note.nv.cuinfo,"",@"SHT_NOTE"
	.sectionflags	@"SHF_NOTE_NV_CUINFO"
        /*0018*/ 	.short	0x0002
        /*001a*/ 	.short	0x0064
        /*001c*/ 	.short	0x0082
	.zero		2


//--------------------- .nv.info                  --------------------------
	.section	.nv.info,"",@"SHT_CUDA_INFO"
	.align	4


	//----- nvinfo : EIATTR_REGCOUNT
	.align		4
        /*0000*/ 	.byte	0x04, 0x2f
        /*0002*/ 	.short	(.L_1 - .L_0)
	.align		4
.L_0:
        /*0004*/ 	.word	index@(_Z9transposePKfPf)
        /*0008*/ 	.word	0x0000000e


	//----- nvinfo : EIATTR_FRAME_SIZE
	.align		4
.L_1:
        /*000c*/ 	.byte	0x04, 0x11
        /*000e*/ 	.short	(.L_3 - .L_2)
	.align		4
.L_2:
        /*0010*/ 	.word	index@(_Z9transposePKfPf)
        /*0014*/ 	.word	0x00000000


	//----- nvinfo : EIATTR_MIN_STACK_SIZE
	.align		4
.L_3:
        /*0018*/ 	.byte	0x04, 0x12
        /*001a*/ 	.short	(.L_5 - .L_4)
	.align		4
.L_4:
        /*001c*/ 	.word	index@(_Z9transposePKfPf)
        /*0020*/ 	.word	0x00000000
.L_5:


//--------------------- .nv.compat                --------------------------
	.section	.nv.compat,"",@"SHT_CUDA_COMPAT_INFO"
	.align	4
        /*0000*/ 	.byte	0x02, 0x09, 0x00, 0x00, 0x02, 0x02, 0x01, 0x00, 0x02, 0x05, 0x05, 0x00, 0x03, 0x07, 0x01, 0x01
        /*0010*/ 	.byte	0x02, 0x03, 0x00, 0x00, 0x02, 0x06, 0x01, 0x00, 0x04, 0x0b, 0x08, 0x00, 0x09, 0x00, 0x00, 0x00
        /*0020*/ 	.byte	0x00, 0x00, 0x00, 0x00


//--------------------- .nv.info._Z9transposePKfPf --------------------------
	.section	.nv.info._Z9transposePKfPf,"",@"SHT_CUDA_INFO"
	.sectionflags	@""
	.align	4


	//----- nvinfo : EIATTR_CUDA_API_VERSION
	.align		4
        /*0000*/ 	.byte	0x04, 0x37
        /*0002*/ 	.short	(.L_7 - .L_6)
.L_6:
        /*0004*/ 	.word	0x00000082


	//----- nvinfo : EIATTR_KPARAM_INFO
	.align		4
.L_7:
        /*0008*/ 	.byte	0x04, 0x17
        /*000a*/ 	.short	(.L_9 - .L_8)
.L_8:
        /*000c*/ 	.word	0x00000000
        /*0010*/ 	.short	0x0001
        /*0012*/ 	.short	0x0008
        /*0014*/ 	.byte	0x00, 0xf5, 0x21, 0x00


	//----- nvinfo : EIATTR_KPARAM_INFO
	.align		4
.L_9:
        /*0018*/ 	.byte	0x04, 0x17
        /*001a*/ 	.short	(.L_11 - .L_10)
.L_10:
        /*001c*/ 	.word	0x00000000
        /*0020*/ 	.short	0x0000
        /*0022*/ 	.short	0x0000
        /*0024*/ 	.byte	0x00, 0xf5, 0x21, 0x00


	//----- nvinfo : EIATTR_SPARSE_MMA_MASK
	.align		4
.L_11:
        /*0028*/ 	.byte	0x03, 0x50
        /*002a*/ 	.short	0x0000


	//----- nvinfo : EIATTR_MAXREG_COUNT
	.align		4
        /*002c*/ 	.byte	0x03, 0x1b
        /*002e*/ 	.short	0x00ff


	//----- nvinfo : EIATTR_MERCURY_ISA_VERSION
	.align		4
        /*0030*/ 	.byte	0x03, 0x5f
        /*0032*/ 	.short	0x0101


	//----- nvinfo : EIATTR_VRC_CTA_INIT_COUNT
	.align		4
        /*0034*/ 	.byte	0x02, 0x4a
	.zero		1
	.zero		1


	//----- nvinfo : EIATTR_EXIT_INSTR_OFFSETS
	.align		4
        /*0038*/ 	.byte	0x04, 0x1c
        /*003a*/ 	.short	(.L_13 - .L_12)


	//   ....[0]....
.L_12:
        /*003c*/ 	.word	0x00000060


	//   ....[1]....
        /*0040*/ 	.word	0x00000280


	//----- nvinfo : EIATTR_CBANK_PARAM_SIZE
	.align		4
.L_13:
        /*0044*/ 	.byte	0x03, 0x19
        /*0046*/ 	.short	0x0010


	//----- nvinfo : EIATTR_PARAM_CBANK
	.align		4
        /*0048*/ 	.byte	0x04, 0x0a
        /*004a*/ 	.short	(.L_15 - .L_14)
	.align		4
.L_14:
        /*004c*/ 	.word	index@(.nv.constant0._Z9transposePKfPf)
        /*0050*/ 	.short	0x0380
        /*0052*/ 	.short	0x0010


	//----- nvinfo : EIATTR_SW_WAR
	.align		4
.L_15:
        /*0054*/ 	.byte	0x04, 0x36
        /*0056*/ 	.short	(.L_17 - .L_16)
.L_16:
        /*0058*/ 	.word	0x00000008
.L_17:


//--------------------- .nv.callgraph             --------------------------
	.section	.nv.callgraph,"",@"SHT_CUDA_CALLGRAPH"
	.align	4
	.sectionentsize	8
	.align		4
        /*0000*/ 	.word	0x00000000
	.align		4
        /*0004*/ 	.word	0xffffffff
	.align		4
        /*0008*/ 	.word	0x00000000
	.align		4
        /*000c*/ 	.word	0xfffffffe
	.align		4
        /*0010*/ 	.word	0x00000000
	.align		4
        /*0014*/ 	.word	0xfffffffd
	.align		4
        /*0018*/ 	.word	0x00000000
	.align		4
        /*001c*/ 	.word	0xfffffffc


//--------------------- .text._Z9transposePKfPf   --------------------------
	.section	.text._Z9transposePKfPf,"ax",@progbits
	.align	128
        .global         _Z9transposePKfPf
        .type           _Z9transposePKfPf,@function
        .size           _Z9transposePKfPf,(.L_x_1 - _Z9transposePKfPf)
        .other          _Z9transposePKfPf,@"STO_CUDA_ENTRY STV_DEFAULT"
_Z9transposePKfPf:
.text._Z9transposePKfPf:
[----:B------:R-:W-:Y:S01]  /*0000*/  LDC R1, c[0x0][0x37c] ;  /* 0x0000df00ff017b82 */ /* 0x000fe20000000800 */
[----:B------:R-:W0:Y:S07]  /*0010*/  S2R R7, SR_TID.X ;  /* 0x0000000000077919 */ /* 0x000e2e0000002100 */
[----:B------:R-:W0:Y:S08]  /*0020*/  S2UR UR4, SR_CTAID.X ;  /* 0x00000000000479c3 */ /* 0x000e300000002500 */
[----:B------:R-:W0:Y:S02]  /*0030*/  LDC R6, c[0x0][0x360] ;  /* 0x0000d800ff067b82 */ /* 0x000e240000000800 */
[----:B0-----:R-:W-:-:S05]  /*0040*/  IMAD R7, R6, UR4, R7 ;  /* 0x0000000406077c24 */ /* 0x001fca000f8e0207 */
[----:B------:R-:W-:-:S13]  /*0050*/  ISETP.GT.AND P0, PT, R7, 0x24bff, PT ;  /* 0x00024bff0700780c */ /* 0x000fda0003f04270 */
[----:B------:R-:W-:Y:S05]  /*0060*/  @P0 EXIT ;  /* 0x000000000000094d */ /* 0x000fea0003800000 */
[----:B------:R-:W-:Y:S02]  /*0070*/  HFMA2 R6, -RZ, RZ, 0, 0 ;  /* 0x00000000ff067431 */ /* 0x000fe400000001ff */
[C---:B------:R-:W-:Y:S01]  /*0080*/  IMAD.HI R4, R7.reuse, 0x5397829d, RZ ;  /* 0x5397829d07047827 */ /* 0x040fe200078e02ff */
[----:B------:R-:W0:Y:S03]  /*0090*/  LDCU.64 UR4, c[0x0][0x358] ;  /* 0x00006b00ff0477ac */ /* 0x000e260008000a00 */
[----:B------:R-:W-:Y:S01]  /*00a0*/  IMAD.HI R0, R7, 0x6f74ae27, RZ ;  /* 0x6f74ae2707007827 */ /* 0x000fe200078e02ff */
[----:B------:R-:W-:-:S03]  /*00b0*/  SHF.R.U32.HI R9, RZ, 0x1f, R4 ;  /* 0x0000001fff097819 */ /* 0x000fc60000011604 */
[----:B------:R-:W-:Y:S01]  /*00c0*/  IMAD.HI R2, R7, -0x6db6db6d, R6 ;  /* 0x9249249307027827 */ /* 0x000fe200078e0206 */
[----:B------:R-:W-:Y:S02]  /*00d0*/  SHF.R.U32.HI R5, RZ, 0x1f, R0 ;  /* 0x0000001fff057819 */ /* 0x000fe40000011600 */
[----:B------:R-:W-:Y:S02]  /*00e0*/  LEA.HI.SX32 R6, R4, R9, 0x12 ;  /* 0x0000000904067211 */ /* 0x000fe400078f92ff */
[----:B------:R-:W-:Y:S02]  /*00f0*/  SHF.R.U32.HI R3, RZ, 0x1f, R2 ;  /* 0x0000001fff037819 */ /* 0x000fe40000011602 */
[----:B------:R-:W-:Y:S01]  /*0100*/  LEA.HI.SX32 R0, R0, R5, 0x10 ;  /* 0x0000000500007211 */ /* 0x000fe200078f82ff */
[----:B------:R-:W-:Y:S01]  /*0110*/  IMAD.HI R8, R6, 0x55555556, RZ ;  /* 0x5555555606087827 */ /* 0x000fe200078e02ff */
[----:B------:R-:W-:Y:S01]  /*0120*/  LEA.HI.SX32 R3, R2, R3, 0x19 ;  /* 0x0000000302037211 */ /* 0x000fe200078fcaff */
[----:B------:R-:W1:Y:S01]  /*0130*/  LDC.64 R4, c[0x0][0x380] ;  /* 0x0000e000ff047b82 */ /* 0x000e620000000a00 */
[----:B------:R-:W-:-:S02]  /*0140*/  MOV R2, RZ ;  /* 0x000000ff00027202 */ /* 0x000fc40000000f00 */
[----:B------:R-:W-:Y:S01]  /*0150*/  LEA.HI R11, R8, R8, RZ, 0x1 ;  /* 0x00000008080b7211 */ /* 0x000fe200078f08ff */
[C---:B------:R-:W-:Y:S02]  /*0160*/  IMAD R9, R3.reuse, -0xe0, R7 ;  /* 0xffffff2003097824 */ /* 0x040fe400078e0207 */
[----:B------:R-:W-:-:S04]  /*0170*/  IMAD.HI R2, R3, -0x6db6db6d, R2 ;  /* 0x9249249303027827 */ /* 0x000fc800078e0202 */
[----:B------:R-:W-:Y:S01]  /*0180*/  IMAD R0, R0, 0xc400, R9 ;  /* 0x0000c40000007824 */ /* 0x000fe200078e0209 */
[----:B------:R-:W-:Y:S01]  /*0190*/  SHF.R.U32.HI R7, RZ, 0x1f, R2 ;  /* 0x0000001fff077819 */ /* 0x000fe20000011602 */
[----:B------:R-:W-:-:S03]  /*01a0*/  IMAD R11, R11, -0x3, R6 ;  /* 0xfffffffd0b0b7824 */ /* 0x000fc600078e0206 */
[----:B------:R-:W-:Y:S02]  /*01b0*/  LEA R0, R0, R0, 0x1 ;  /* 0x0000000000007211 */ /* 0x000fe400078e08ff */
[----:B------:R-:W-:-:S03]  /*01c0*/  LEA.HI.SX32 R7, R2, R7, 0x19 ;  /* 0x0000000702077211 */ /* 0x000fc600078fcaff */
[----:B------:R-:W-:Y:S02]  /*01d0*/  IMAD R2, R9, -0x2, R0 ;  /* 0xfffffffe09027824 */ /* 0x000fe400078e0200 */
[----:B------:R-:W-:Y:S02]  /*01e0*/  IMAD R7, R7, -0xe0, R3 ;  /* 0xffffff2007077824 */ /* 0x000fe400078e0203 */
[----:B------:R-:W-:-:S04]  /*01f0*/  IMAD R2, R11, 0xc400, R2 ;  /* 0x0000c4000b027824 */ /* 0x000fc800078e0202 */
[----:B------:R-:W-:-:S04]  /*0200*/  IMAD R3, R7, 0xe0, R2 ;  /* 0x000000e007037824 */ /* 0x000fc800078e0202 */
[----:B-1----:R-:W-:Y:S02]  /*0210*/  IMAD.WIDE R4, R3, 0x4, R4 ;  /* 0x0000000403047825 */ /* 0x002fe400078e0204 */
[----:B------:R-:W1:Y:S04]  /*0220*/  LDC.64 R2, c[0x0][0x388] ;  /* 0x0000e200ff027b82 */ /* 0x000e680000000a00 */
[----:B0-----:R-:W2:Y:S01]  /*0230*/  LDG.E.CONSTANT R5, desc[UR4][R4.64] ;  /* 0x0000000404057981 */ /* 0x001ea2000c1e9900 */
[----:B------:R-:W-:-:S05]  /*0240*/  IADD3 R0, PT, PT, R11, R0, RZ ;  /* 0x000000000b007210 */ /* 0x000fca0007ffe0ff */
[----:B------:R-:W-:-:S04]  /*0250*/  IMAD R7, R7, 0x2a0, R0 ;  /* 0x000002a007077824 */ /* 0x000fc800078e0200 */
[----:B-1----:R-:W-:-:S05]  /*0260*/  IMAD.WIDE R2, R7, 0x4, R2 ;  /* 0x0000000407027825 */ /* 0x002fca00078e0202 */
[----:B--2---:R-:W-:Y:S01]  /*0270*/  STG.E desc[UR4][R2.64], R5 ;  /* 0x0000000502007986 */ /* 0x004fe2000c101904 */
[----:B------:R-:W-:Y:S05]  /*0280*/  EXIT ;  /* 0x000000000000794d */ /* 0x000fea0003800000 */
.L_x_0:
[----:B------:R-:W-:-:S00]  /*0290*/  BRA `(.L_x_0) ;  /* 0xfffffffc00fc7947 */ /* 0x000fc0000383ffff */
[----:B------:R-:W-:-:S00]  /*02a0*/  NOP ;  /* 0x0000000000007918 */ /* 0x000fc00000000000 */
        /* <DEDUP_REMOVED lines=13> */
.L_x_1:


//--------------------- .nv.shared.reserved.0     --------------------------
	.section	.nv.shared.reserved.0,"aw",@nobits
	.weak		__nv_reservedSMEM_offset_0_alias
	.size		__nv_reservedSMEM_offset_0_alias, 0, 64
	.other		__nv_reservedSMEM_offset_0_alias,@"STO_CUDA_RESERVED_SHARED STV_DEFAULT"
__nv_reservedSMEM_offset_0_alias:
	.zero		0
	.zero		64


//--------------------- .nv.constant0._Z9transposePKfPf --------------------------
	.section	.nv.constant0._Z9transposePKfPf,"a",@progbits
	.sectionflags	@""
	.align	4
.nv.constant0._Z9transposePKfPf:
	.zero		912


//--------------------- SYMBOLS --------------------------

	.type		.nv.reservedSmem.offset0,@object
	.size		.nv.reservedSmem.offset0,0x4
